//
// Generated by NVIDIA NVVM Compiler
//
// Compiler Build ID: CL-36424714
// Cuda compilation tools, release 13.0, V13.0.88
// Based on NVVM 20.0.0
//

.version 9.0
.target sm_100
.address_size 64

	// .globl	_Z17use_shared_memoryPf
// _ZZ17use_shared_memoryPfE6sh_arr has been demoted

.visible .entry _Z17use_shared_memoryPf(
	.param .u64 .ptr .align 1 _Z17use_shared_memoryPf_param_0
)
{
	.reg .pred 	%p<12>;
	.reg .b32 	%r<44>;
	.reg .b32 	%f<90>;
	.reg .b64 	%rd<5>;
	// demoted variable
	.shared .align 4 .b8 _ZZ17use_shared_memoryPfE6sh_arr[512];
	ld.param.u64 	%rd2, [_Z17use_shared_memoryPf_param_0];
	cvta.to.global.u64 	%rd3, %rd2;
	mov.u32 	%r1, %tid.x;
	mul.wide.u32 	%rd4, %r1, 4;
	add.s64 	%rd1, %rd3, %rd4;
	ld.global.f32 	%f17, [%rd1];
	shl.b32 	%r23, %r1, 2;
	mov.u32 	%r24, _ZZ17use_shared_memoryPfE6sh_arr;
	add.s32 	%r2, %r24, %r23;
	st.shared.f32 	[%r2], %f17;
	bar.sync 	0;
	setp.eq.s32 	%p1, %r1, 0;
	mov.f32 	%f88, 0f00000000;
	@%p1 bra 	$L__BB0_13;
	and.b32  	%r3, %r1, 15;
	setp.lt.u32 	%p2, %r1, 16;
	mov.f32 	%f88, 0f00000000;
	mov.b32 	%r40, 0;
	@%p2 bra 	$L__BB0_4;
	and.b32  	%r40, %r1, 1008;
	add.s32 	%r37, %r24, 32;
	neg.s32 	%r38, %r40;
	mov.f32 	%f88, 0f00000000;
$L__BB0_3:
	.pragma "nounroll";
	ld.shared.f32 	%f21, [%r37+-32];
	add.f32 	%f22, %f88, %f21;
	ld.shared.f32 	%f23, [%r37+-28];
	add.f32 	%f24, %f22, %f23;
	ld.shared.f32 	%f25, [%r37+-24];
	add.f32 	%f26, %f24, %f25;
	ld.shared.f32 	%f27, [%r37+-20];
	add.f32 	%f28, %f26, %f27;
	ld.shared.f32 	%f29, [%r37+-16];
	add.f32 	%f30, %f28, %f29;
	ld.shared.f32 	%f31, [%r37+-12];
	add.f32 	%f32, %f30, %f31;
	ld.shared.f32 	%f33, [%r37+-8];
	add.f32 	%f34, %f32, %f33;
	ld.shared.f32 	%f35, [%r37+-4];
	add.f32 	%f36, %f34, %f35;
	ld.shared.f32 	%f37, [%r37];
	add.f32 	%f38, %f36, %f37;
	ld.shared.f32 	%f39, [%r37+4];
	add.f32 	%f40, %f38, %f39;
	ld.shared.f32 	%f41, [%r37+8];
	add.f32 	%f42, %f40, %f41;
	ld.shared.f32 	%f43, [%r37+12];
	add.f32 	%f44, %f42, %f43;
	ld.shared.f32 	%f45, [%r37+16];
	add.f32 	%f46, %f44, %f45;
	ld.shared.f32 	%f47, [%r37+20];
	add.f32 	%f48, %f46, %f47;
	ld.shared.f32 	%f49, [%r37+24];
	add.f32 	%f50, %f48, %f49;
	ld.shared.f32 	%f51, [%r37+28];
	add.f32 	%f88, %f50, %f51;
	add.s32 	%r38, %r38, 16;
	add.s32 	%r37, %r37, 64;
	setp.ne.s32 	%p3, %r38, 0;
	@%p3 bra 	$L__BB0_3;
$L__BB0_4:
	setp.eq.s32 	%p4, %r3, 0;
	@%p4 bra 	$L__BB0_13;
	and.b32  	%r11, %r1, 7;
	setp.lt.u32 	%p5, %r3, 8;
	@%p5 bra 	$L__BB0_7;
	shl.b32 	%r28, %r40, 2;
	add.s32 	%r30, %r24, %r28;
	ld.shared.f32 	%f53, [%r30];
	add.f32 	%f54, %f88, %f53;
	ld.shared.f32 	%f55, [%r30+4];
	add.f32 	%f56, %f54, %f55;
	ld.shared.f32 	%f57, [%r30+8];
	add.f32 	%f58, %f56, %f57;
	ld.shared.f32 	%f59, [%r30+12];
	add.f32 	%f60, %f58, %f59;
	ld.shared.f32 	%f61, [%r30+16];
	add.f32 	%f62, %f60, %f61;
	ld.shared.f32 	%f63, [%r30+20];
	add.f32 	%f64, %f62, %f63;
	ld.shared.f32 	%f65, [%r30+24];
	add.f32 	%f66, %f64, %f65;
	ld.shared.f32 	%f67, [%r30+28];
	add.f32 	%f88, %f66, %f67;
	add.s32 	%r40, %r40, 8;
$L__BB0_7:
	setp.eq.s32 	%p6, %r11, 0;
	@%p6 bra 	$L__BB0_13;
	and.b32  	%r14, %r1, 3;
	setp.lt.u32 	%p7, %r11, 4;
	@%p7 bra 	$L__BB0_10;
	shl.b32 	%r31, %r40, 2;
	add.s32 	%r33, %r24, %r31;
	ld.shared.f32 	%f69, [%r33];
	add.f32 	%f70, %f88, %f69;
	ld.shared.f32 	%f71, [%r33+4];
	add.f32 	%f72, %f70, %f71;
	ld.shared.f32 	%f73, [%r33+8];
	add.f32 	%f74, %f72, %f73;
	ld.shared.f32 	%f75, [%r33+12];
	add.f32 	%f88, %f74, %f75;
	add.s32 	%r40, %r40, 4;
$L__BB0_10:
	setp.eq.s32 	%p8, %r14, 0;
	@%p8 bra 	$L__BB0_13;
	shl.b32 	%r34, %r40, 2;
	add.s32 	%r43, %r24, %r34;
	neg.s32 	%r42, %r14;
$L__BB0_12:
	.pragma "nounroll";
	ld.shared.f32 	%f76, [%r43];
	add.f32 	%f88, %f88, %f76;
	add.s32 	%r43, %r43, 4;
	add.s32 	%r42, %r42, 1;
	setp.ne.s32 	%p9, %r42, 0;
	@%p9 bra 	$L__BB0_12;
$L__BB0_13:
	setp.eq.s32 	%p10, %r1, 0;
	mov.f32 	%f89, 0f00000000;
	@%p10 bra 	$L__BB0_15;
	cvt.rn.f32.u32 	%f78, %r1;
	div.rn.f32 	%f89, %f88, %f78;
$L__BB0_15:
	ld.global.f32 	%f79, [%rd1];
	setp.leu.f32 	%p11, %f79, %f89;
	@%p11 bra 	$L__BB0_17;
	st.global.f32 	[%rd1], %f89;
$L__BB0_17:
	mov.b32 	%r36, 1078523331;
	st.shared.u32 	[%r2], %r36;
	ret;

}


// ===== COMPILED SASS (sm_100) =====

	.target	sm_100

	.elftype	@"ET_EXEC"


//--------------------- .note.nv.tkinfo           --------------------------
	.section	.note.nv.tkinfo,"",@"SHT_NOTE"
	.sectionflags	@"SHF_NOTE_NV_TKINFO"
	.tkinfo
        /*0018*/ 	.word	0x00000002
        /*0030*/ 	.string	""
        /*0030*/ 	.string	"ptxas"
        /*0030*/ 	.string	"Cuda compilation tools, release 13.0, V13.0.88"
        /*0030*/ 	.string	"Build cuda_13.0.r13.0/compiler.36424714_0"
        /*0030*/ 	.string	"-arch sm_100 -m 64 "



//--------------------- .note.nv.cuinfo           --------------------------
	.section	.note.nv.cuinfo,"",@"SHT_NOTE"
	.sectionflags	@"SHF_NOTE_NV_CUINFO"
        /*0018*/ 	.short	0x0002
        /*001a*/ 	.short	0x0064
        /*001c*/ 	.short	0x0082
	.zero		2


//--------------------- .nv.info                  --------------------------
	.section	.nv.info,"",@"SHT_CUDA_INFO"
	.align	4


	//----- nvinfo : EIATTR_REGCOUNT
	.align		4
        /*0000*/ 	.byte	0x04, 0x2f
        /*0002*/ 	.short	(.L_1 - .L_0)
	.align		4
.L_0:
        /*0004*/ 	.word	index@(_Z17use_shared_memoryPf)
        /*0008*/ 	.word	0x0000001b


	//----- nvinfo : EIATTR_FRAME_SIZE
	.align		4
.L_1:
        /*000c*/ 	.byte	0x04, 0x11
        /*000e*/ 	.short	(.L_3 - .L_2)
	.align		4
.L_2:
        /*0010*/ 	.word	index@($__internal_0_$__cuda_sm3x_div_rn_noftz_f32_slowpath)
        /*0014*/ 	.word	0x00000000


	//----- nvinfo : EIATTR_FRAME_SIZE
	.align		4
.L_3:
        /*0018*/ 	.byte	0x04, 0x11
        /*001a*/ 	.short	(.L_5 - .L_4)
	.align		4
.L_4:
        /*001c*/ 	.word	index@(_Z17use_shared_memoryPf)
        /*0020*/ 	.word	0x00000000


	//----- nvinfo : EIATTR_MIN_STACK_SIZE
	.align		4
.L_5:
        /*0024*/ 	.byte	0x04, 0x12
        /*0026*/ 	.short	(.L_7 - .L_6)
	.align		4
.L_6:
        /*0028*/ 	.word	index@(_Z17use_shared_memoryPf)
        /*002c*/ 	.word	0x00000000
.L_7:


//--------------------- .nv.compat                --------------------------
	.section	.nv.compat,"",@"SHT_CUDA_COMPAT_INFO"
	.align	4
        /*0000*/ 	.byte	0x02, 0x09, 0x00, 0x00, 0x02, 0x02, 0x01, 0x00, 0x02, 0x05, 0x05, 0x00, 0x03, 0x07, 0x01, 0x01
        /*0010*/ 	.byte	0x02, 0x03, 0x00, 0x00, 0x02, 0x06, 0x01, 0x00, 0x04, 0x0b, 0x08, 0x00, 0x01, 0x00, 0x00, 0x00
        /*0020*/ 	.byte	0x00, 0x00, 0x00, 0x00


//--------------------- .nv.info._Z17use_shared_memoryPf --------------------------
	.section	.nv.info._Z17use_shared_memoryPf,"",@"SHT_CUDA_INFO"
	.sectionflags	@""
	.align	4


	//----- nvinfo : EIATTR_CUDA_API_VERSION
	.align		4
        /*0000*/ 	.byte	0x04, 0x37
        /*0002*/ 	.short	(.L_9 - .L_8)
.L_8:
        /*0004*/ 	.word	0x00000082


	//----- nvinfo : EIATTR_KPARAM_INFO
	.align		4
.L_9:
        /*0008*/ 	.byte	0x04, 0x17
        /*000a*/ 	.short	(.L_11 - .L_10)
.L_10:
        /*000c*/ 	.word	0x00000000
        /*0010*/ 	.short	0x0000
        /*0012*/ 	.short	0x0000
        /*0014*/ 	.byte	0x00, 0xf5, 0x21, 0x00


	//----- nvinfo : EIATTR_SPARSE_MMA_MASK
	.align		4
.L_11:
        /*0018*/ 	.byte	0x03, 0x50
        /*001a*/ 	.short	0x0000


	//----- nvinfo : EIATTR_MAXREG_COUNT
	.align		4
        /*001c*/ 	.byte	0x03, 0x1b
        /*001e*/ 	.short	0x00ff


	//----- nvinfo : EIATTR_NUM_BARRIERS
	.align		4
        /*0020*/ 	.byte	0x02, 0x4c
        /*0022*/ 	.byte	0x01
	.zero		1


	//----- nvinfo : EIATTR_MERCURY_ISA_VERSION
	.align		4
        /*0024*/ 	.byte	0x03, 0x5f
        /*0026*/ 	.short	0x0101


	//----- nvinfo : EIATTR_VRC_CTA_INIT_COUNT
	.align		4
        /*0028*/ 	.byte	0x02, 0x4a
	.zero		1
	.zero		1


	//----- nvinfo : EIATTR_EXIT_INSTR_OFFSETS
	.align		4
        /*002c*/ 	.byte	0x04, 0x1c
        /*002e*/ 	.short	(.L_13 - .L_12)


	//   ....[0]....
.L_12:
        /*0030*/ 	.word	0x00000750


	//----- nvinfo : EIATTR_CRS_STACK_SIZE
	.align		4
.L_13:
        /*0034*/ 	.byte	0x04, 0x1e
        /*0036*/ 	.short	(.L_15 - .L_14)
.L_14:
        /*0038*/ 	.word	0x00000000


	//----- nvinfo : EIATTR_CBANK_PARAM_SIZE
	.align		4
.L_15:
        /*003c*/ 	.byte	0x03, 0x19
        /*003e*/ 	.short	0x0008


	//----- nvinfo : EIATTR_PARAM_CBANK
	.align		4
        /*0040*/ 	.byte	0x04, 0x0a
        /*0042*/ 	.short	(.L_17 - .L_16)
	.align		4
.L_16:
        /*0044*/ 	.word	index@(.nv.constant0._Z17use_shared_memoryPf)
        /*0048*/ 	.short	0x0380
        /*004a*/ 	.short	0x0008


	//----- nvinfo : EIATTR_SW_WAR
	.align		4
.L_17:
        /*004c*/ 	.byte	0x04, 0x36
        /*004e*/ 	.short	(.L_19 - .L_18)
.L_18:
        /*0050*/ 	.word	0x00000008
.L_19:


//--------------------- .nv.callgraph             --------------------------
	.section	.nv.callgraph,"",@"SHT_CUDA_CALLGRAPH"
	.align	4
	.sectionentsize	8
	.align		4
        /*0000*/ 	.word	0x00000000
	.align		4
        /*0004*/ 	.word	0xffffffff
	.align		4
        /*0008*/ 	.word	0x00000000
	.align		4
        /*000c*/ 	.word	0xfffffffe
	.align		4
        /*0010*/ 	.word	0x00000000
	.align		4
        /*0014*/ 	.word	0xfffffffd
	.align		4
        /*0018*/ 	.word	0x00000000
	.align		4
        /*001c*/ 	.word	0xfffffffc


//--------------------- .text._Z17use_shared_memoryPf --------------------------
	.section	.text._Z17use_shared_memoryPf,"ax",@progbits
	.align	128
        .global         _Z17use_shared_memoryPf
        .type           _Z17use_shared_memoryPf,@function
        .size           _Z17use_shared_memoryPf,(.L_x_23 - _Z17use_shared_memoryPf)
        .other          _Z17use_shared_memoryPf,@"STO_CUDA_ENTRY STV_DEFAULT"
_Z17use_shared_memoryPf:
.text._Z17use_shared_memoryPf:
[----:B------:R-:W-:Y:S01]  /*0000*/  LDC R1, c[0x0][0x37c] ;  /* 0x0000df00ff017b82 */ /* 0x000fe20000000800 */
[----:B------:R-:W0:Y:S07]  /*0010*/  S2R R0, SR_TID.X ;  /* 0x0000000000007919 */ /* 0x000e2e0000002100 */
[----:B------:R-:W0:Y:S01]  /*0020*/  LDC.64 R4, c[0x0][0x380] ;  /* 0x0000e000ff047b82 */ /* 0x000e220000000a00 */
[----:B------:R-:W1:Y:S01]  /*0030*/  LDCU.64 UR6, c[0x0][0x358] ;  /* 0x00006b00ff0677ac */ /* 0x000e620008000a00 */
[----:B0-----:R-:W-:-:S05]  /*0040*/  IMAD.WIDE.U32 R4, R0, 0x4, R4 ;  /* 0x0000000400047825 */ /* 0x001fca00078e0004 */
[----:B-1----:R-:W2:Y:S01]  /*0050*/  LDG.E R3, desc[UR6][R4.64] ;  /* 0x0000000604037981 */ /* 0x002ea2000c1e1900 */
[----:B------:R-:W0:Y:S01]  /*0060*/  S2UR UR5, SR_CgaCtaId ;  /* 0x00000000000579c3 */ /* 0x000e220000008800 */
[----:B------:R-:W-:Y:S01]  /*0070*/  UMOV UR4, 0x400 ;  /* 0x0000040000047882 */ /* 0x000fe20000000000 */
[----:B------:R-:W-:Y:S01]  /*0080*/  ISETP.NE.AND P0, PT, R0, RZ, PT ;  /* 0x000000ff0000720c */ /* 0x000fe20003f05270 */
[----:B------:R-:W-:Y:S01]  /*0090*/  BSSY.RECONVERGENT B0, `(.L_x_0) ;  /* 0x0000053000007945 */ /* 0x000fe20003800200 */
[----:B------:R-:W-:Y:S01]  /*00a0*/  IMAD.MOV.U32 R23, RZ, RZ, RZ ;  /* 0x000000ffff177224 */ /* 0x000fe200078e00ff */
[----:B0-----:R-:W-:-:S06]  /*00b0*/  ULEA UR4, UR5, UR4, 0x18 ;  /* 0x0000000405047291 */ /* 0x001fcc000f8ec0ff */
[----:B------:R-:W-:-:S05]  /*00c0*/  LEA R2, R0, UR4, 0x2 ;  /* 0x0000000400027c11 */ /* 0x000fca000f8e10ff */
[----:B--2---:R0:W-:Y:S01]  /*00d0*/  STS [R2], R3 ;  /* 0x0000000302007388 */ /* 0x0041e20000000800 */
[----:B------:R-:W-:Y:S06]  /*00e0*/  BAR.SYNC.DEFER_BLOCKING 0x0 ;  /* 0x0000000000007b1d */ /* 0x000fec0000010000 */
[----:B------:R-:W-:Y:S05]  /*00f0*/  @!P0 BRA `(.L_x_1) ;  /* 0x0000000400308947 */ /* 0x000fea0003800000 */
[C---:B------:R-:W-:Y:S01]  /*0100*/  ISETP.GE.U32.AND P2, PT, R0.reuse, 0x10, PT ;  /* 0x000000100000780c */ /* 0x040fe20003f46070 */
[----:B------:R-:W-:Y:S01]  /*0110*/  BSSY.RECONVERGENT B1, `(.L_x_2) ;  /* 0x0000023000017945 */ /* 0x000fe20003800200 */
[----:B------:R-:W-:Y:S01]  /*0120*/  LOP3.LUT R7, R0, 0xf, RZ, 0xc0, !PT ;  /* 0x0000000f00077812 */ /* 0x000fe200078ec0ff */
[----:B------:R-:W-:Y:S02]  /*0130*/  IMAD.MOV.U32 R23, RZ, RZ, RZ ;  /* 0x000000ffff177224 */ /* 0x000fe400078e00ff */
[----:B0-----:R-:W-:Y:S01]  /*0140*/  IMAD.MOV.U32 R3, RZ, RZ, RZ ;  /* 0x000000ffff037224 */ /* 0x001fe200078e00ff */
[----:B------:R-:W-:-:S07]  /*0150*/  ISETP.NE.AND P1, PT, R7, RZ, PT ;  /* 0x000000ff0700720c */ /* 0x000fce0003f25270 */
[----:B------:R-:W-:Y:S06]  /*0160*/  @!P2 BRA `(.L_x_3) ;  /* 0x000000000074a947 */ /* 0x000fec0003800000 */
[----:B------:R-:W-:Y:S01]  /*0170*/  UIADD3 UR5, UPT, UPT, UR4, 0x20, URZ ;  /* 0x0000002004057890 */ /* 0x000fe2000fffe0ff */
[----:B------:R-:W-:Y:S01]  /*0180*/  LOP3.LUT R3, R0, 0x3f0, RZ, 0xc0, !PT ;  /* 0x000003f000037812 */ /* 0x000fe200078ec0ff */
[----:B------:R-:W-:-:S04]  /*0190*/  HFMA2 R23, -RZ, RZ, 0, 0 ;  /* 0x00000000ff177431 */ /* 0x000fc800000001ff */
[----:B------:R-:W-:Y:S02]  /*01a0*/  IMAD.U32 R6, RZ, RZ, UR5 ;  /* 0x00000005ff067e24 */ /* 0x000fe4000f8e00ff */
[----:B------:R-:W-:-:S07]  /*01b0*/  IMAD.MOV R24, RZ, RZ, -R3 ;  /* 0x000000ffff187224 */ /* 0x000fce00078e0a03 */
.L_x_4:
[----:B------:R-:W0:Y:S01]  /*01c0*/  LDS.128 R8, [R6+-0x20] ;  /* 0xffffe00006087984 */ /* 0x000e220000000c00 */
[----:B------:R-:W-:-:S03]  /*01d0*/  VIADD R24, R24, 0x10 ;  /* 0x0000001018187836 */ /* 0x000fc60000000000 */
[----:B------:R-:W1:Y:S02]  /*01e0*/  LDS.128 R12, [R6+-0x10] ;  /* 0xfffff000060c7984 */ /* 0x000e640000000c00 */
[----:B------:R-:W-:Y:S02]  /*01f0*/  ISETP.NE.AND P2, PT, R24, RZ, PT ;  /* 0x000000ff1800720c */ /* 0x000fe40003f45270 */
[----:B------:R-:W2:Y:S01]  /*0200*/  LDS.128 R16, [R6] ;  /* 0x0000000006107984 */ /* 0x000ea20000000c00 */
[----:B0-----:R-:W-:-:S03]  /*0210*/  FADD R8, R8, R23 ;  /* 0x0000001708087221 */ /* 0x001fc60000000000 */
[----:B------:R0:W3:Y:S01]  /*0220*/  LDS.128 R20, [R6+0x10] ;  /* 0x0000100006147984 */ /* 0x0000e20000000c00 */
[----:B------:R-:W-:-:S04]  /*0230*/  FADD R9, R8, R9 ;  /* 0x0000000908097221 */ /* 0x000fc80000000000 */
[----:B------:R-:W-:Y:S01]  /*0240*/  FADD R10, R9, R10 ;  /* 0x0000000a090a7221 */ /* 0x000fe20000000000 */
[----:B0-----:R-:W-:-:S03]  /*0250*/  IADD3 R6, PT, PT, R6, 0x40, RZ ;  /* 0x0000004006067810 */ /* 0x001fc60007ffe0ff */
[----:B------:R-:W-:-:S04]  /*0260*/  FADD R11, R10, R11 ;  /* 0x0000000b0a0b7221 */ /* 0x000fc80000000000 */
[----:B-1----:R-:W-:-:S04]  /*0270*/  FADD R12, R11, R12 ;  /* 0x0000000c0b0c7221 */ /* 0x002fc80000000000 */
[----:B------:R-:W-:-:S04]  /*0280*/  FADD R13, R12, R13 ;  /* 0x0000000d0c0d7221 */ /* 0x000fc80000000000 */
[----:B------:R-:W-:-:S04]  /*0290*/  FADD R14, R13, R14 ;  /* 0x0000000e0d0e7221 */ /* 0x000fc80000000000 */
[----:B------:R-:W-:-:S04]  /*02a0*/  FADD R15, R14, R15 ;  /* 0x0000000f0e0f7221 */ /* 0x000fc80000000000 */
[----:B--2---:R-:W-:-:S04]  /*02b0*/  FADD R16, R15, R16 ;  /* 0x000000100f107221 */ /* 0x004fc80000000000 */
[----:B------:R-:W-:-:S04]  /*02c0*/  FADD R17, R16, R17 ;  /* 0x0000001110117221 */ /* 0x000fc80000000000 */
[----:B------:R-:W-:-:S04]  /*02d0*/  FADD R18, R17, R18 ;  /* 0x0000001211127221 */ /* 0x000fc80000000000 */
[----:B------:R-:W-:-:S04]  /*02e0*/  FADD R19, R18, R19 ;  /* 0x0000001312137221 */ /* 0x000fc80000000000 */
[----:B---3--:R-:W-:-:S04]  /*02f0*/  FADD R20, R19, R20 ;  /* 0x0000001413147221 */ /* 0x008fc80000000000 */
[----:B------:R-:W-:-:S04]  /*0300*/  FADD R21, R20, R21 ;  /* 0x0000001514157221 */ /* 0x000fc80000000000 */
[----:B------:R-:W-:-:S04]  /*0310*/  FADD R22, R21, R22 ;  /* 0x0000001615167221 */ /* 0x000fc80000000000 */
[----:B------:R-:W-:Y:S01]  /*0320*/  FADD R23, R22, R23 ;  /* 0x0000001716177221 */ /* 0x000fe20000000000 */
[----:B------:R-:W-:Y:S06]  /*0330*/  @P2 BRA `(.L_x_4) ;  /* 0xfffffffc00a02947 */ /* 0x000fec000383ffff */
.L_x_3:
[----:B------:R-:W-:Y:S05]  /*0340*/  BSYNC.RECONVERGENT B1 ;  /* 0x0000000000017941 */ /* 0x000fea0003800200 */
.L_x_2:
[----:B------:R-:W-:Y:S05]  /*0350*/  @!P1 BRA `(.L_x_1) ;  /* 0x0000000000989947 */ /* 0x000fea0003800000 */
[----:B------:R-:W-:Y:S01]  /*0360*/  ISETP.GE.U32.AND P1, PT, R7, 0x8, PT ;  /* 0x000000080700780c */ /* 0x000fe20003f26070 */
[----:B------:R-:W-:Y:S01]  /*0370*/  BSSY.RECONVERGENT B1, `(.L_x_5) ;  /* 0x0000010000017945 */ /* 0x000fe20003800200 */
[----:B------:R-:W-:-:S04]  /*0380*/  LOP3.LUT R16, R0, 0x7, RZ, 0xc0, !PT ;  /* 0x0000000700107812 */ /* 0x000fc800078ec0ff */
[----:B------:R-:W-:-:S07]  /*0390*/  ISETP.NE.AND P2, PT, R16, RZ, PT ;  /* 0x000000ff1000720c */ /* 0x000fce0003f45270 */
[----:B------:R-:W-:Y:S06]  /*03a0*/  @!P1 BRA `(.L_x_6) ;  /* 0x0000000000309947 */ /* 0x000fec0003800000 */
[C---:B------:R-:W-:Y:S01]  /*03b0*/  LEA R6, R3.reuse, UR4, 0x2 ;  /* 0x0000000403067c11 */ /* 0x040fe2000f8e10ff */
[----:B------:R-:W-:-:S04]  /*03c0*/  VIADD R3, R3, 0x8 ;  /* 0x0000000803037836 */ /* 0x000fc80000000000 */
[----:B------:R-:W0:Y:S04]  /*03d0*/  LDS.128 R8, [R6] ;  /* 0x0000000006087984 */ /* 0x000e280000000c00 */
[----:B------:R-:W1:Y:S01]  /*03e0*/  LDS.128 R12, [R6+0x10] ;  /* 0x00001000060c7984 */ /* 0x000e620000000c00 */
[----:B0-----:R-:W-:-:S04]  /*03f0*/  FADD R8, R23, R8 ;  /* 0x0000000817087221 */ /* 0x001fc80000000000 */
[----:B------:R-:W-:-:S04]  /*0400*/  FADD R9, R8, R9 ;  /* 0x0000000908097221 */ /* 0x000fc80000000000 */
[----:B------:R-:W-:-:S04]  /*0410*/  FADD R10, R9, R10 ;  /* 0x0000000a090a7221 */ /* 0x000fc80000000000 */
[----:B------:R-:W-:-:S04]  /*0420*/  FADD R11, R10, R11 ;  /* 0x0000000b0a0b7221 */ /* 0x000fc80000000000 */
[----:B-1----:R-:W-:-:S04]  /*0430*/  FADD R12, R11, R12 ;  /* 0x0000000c0b0c7221 */ /* 0x002fc80000000000 */
[----:B------:R-:W-:-:S04]  /*0440*/  FADD R13, R12, R13 ;  /* 0x0000000d0c0d7221 */ /* 0x000fc80000000000 */
[----:B------:R-:W-:-:S04]  /*0450*/  FADD R14, R13, R14 ;  /* 0x0000000e0d0e7221 */ /* 0x000fc80000000000 */
[----:B------:R-:W-:-:S07]  /*0460*/  FADD R23, R14, R15 ;  /* 0x0000000f0e177221 */ /* 0x000fce0000000000 */
.L_x_6:
[----:B------:R-:W-:Y:S05]  /*0470*/  BSYNC.RECONVERGENT B1 ;  /* 0x0000000000017941 */ /* 0x000fea0003800200 */
.L_x_5:
[----:B------:R-:W-:Y:S05]  /*0480*/  @!P2 BRA `(.L_x_1) ;  /* 0x00000000004ca947 */ /* 0x000fea0003800000 */
[----:B------:R-:W-:Y:S02]  /*0490*/  ISETP.GE.U32.AND P1, PT, R16, 0x4, PT ;  /* 0x000000041000780c */ /* 0x000fe40003f26070 */
[----:B------:R-:W-:-:S04]  /*04a0*/  LOP3.LUT R6, R0, 0x3, RZ, 0xc0, !PT ;  /* 0x0000000300067812 */ /* 0x000fc800078ec0ff */
[----:B------:R-:W-:-:S07]  /*04b0*/  ISETP.NE.AND P2, PT, R6, RZ, PT ;  /* 0x000000ff0600720c */ /* 0x000fce0003f45270 */
[C---:B------:R-:W-:Y:S01]  /*04c0*/  @P1 LEA R8, R3.reuse, UR4, 0x2 ;  /* 0x0000000403081c11 */ /* 0x040fe2000f8e10ff */
[----:B------:R-:W-:-:S05]  /*04d0*/  @P1 VIADD R3, R3, 0x4 ;  /* 0x0000000403031836 */ /* 0x000fca0000000000 */
[----:B------:R-:W0:Y:S02]  /*04e0*/  @P1 LDS.128 R8, [R8] ;  /* 0x0000000008081984 */ /* 0x000e240000000c00 */
[----:B0-----:R-:W-:-:S04]  /*04f0*/  @P1 FADD R12, R23, R8 ;  /* 0x00000008170c1221 */ /* 0x001fc80000000000 */
[----:B------:R-:W-:-:S04]  /*0500*/  @P1 FADD R9, R12, R9 ;  /* 0x000000090c091221 */ /* 0x000fc80000000000 */
[----:B------:R-:W-:-:S04]  /*0510*/  @P1 FADD R10, R9, R10 ;  /* 0x0000000a090a1221 */ /* 0x000fc80000000000 */
[----:B------:R-:W-:Y:S01]  /*0520*/  @P1 FADD R23, R10, R11 ;  /* 0x0000000b0a171221 */ /* 0x000fe20000000000 */
[----:B------:R-:W-:Y:S06]  /*0530*/  @!P2 BRA `(.L_x_1) ;  /* 0x000000000020a947 */ /* 0x000fec0003800000 */
[----:B------:R-:W-:Y:S01]  /*0540*/  LEA R3, R3, UR4, 0x2 ;  /* 0x0000000403037c11 */ /* 0x000fe2000f8e10ff */
[----:B------:R-:W-:-:S07]  /*0550*/  IMAD.MOV R6, RZ, RZ, -R6 ;  /* 0x000000ffff067224 */ /* 0x000fce00078e0a06 */
.L_x_7:
[----:B------:R0:W1:Y:S01]  /*0560*/  LDS R8, [R3] ;  /* 0x0000000003087984 */ /* 0x0000620000000800 */
[----:B------:R-:W-:-:S04]  /*0570*/  IADD3 R6, PT, PT, R6, 0x1, RZ ;  /* 0x0000000106067810 */ /* 0x000fc80007ffe0ff */
[----:B------:R-:W-:Y:S01]  /*0580*/  ISETP.NE.AND P1, PT, R6, RZ, PT ;  /* 0x000000ff0600720c */ /* 0x000fe20003f25270 */
[----:B0-----:R-:W-:Y:S02]  /*0590*/  VIADD R3, R3, 0x4 ;  /* 0x0000000403037836 */ /* 0x001fe40000000000 */
[----:B-1----:R-:W-:-:S10]  /*05a0*/  FADD R23, R8, R23 ;  /* 0x0000001708177221 */ /* 0x002fd40000000000 */
[----:B------:R-:W-:Y:S05]  /*05b0*/  @P1 BRA `(.L_x_7) ;  /* 0xfffffffc00e81947 */ /* 0x000fea000383ffff */
.L_x_1:
[----:B------:R-:W-:Y:S05]  /*05c0*/  BSYNC.RECONVERGENT B0 ;  /* 0x0000000000007941 */ /* 0x000fea0003800200 */
.L_x_0:
[----:B------:R-:W-:Y:S01]  /*05d0*/  BSSY.RECONVERGENT B0, `(.L_x_8) ;  /* 0x0000012000007945 */ /* 0x000fe20003800200 */
[----:B0-----:R-:W-:-:S03]  /*05e0*/  IMAD.MOV.U32 R3, RZ, RZ, RZ ;  /* 0x000000ffff037224 */ /* 0x001fc600078e00ff */
[----:B------:R-:W-:Y:S05]  /*05f0*/  @!P0 BRA `(.L_x_9) ;  /* 0x00000000003c8947 */ /* 0x000fea0003800000 */
[----:B------:R-:W-:Y:S01]  /*0600*/  I2FP.F32.U32 R8, R0 ;  /* 0x0000000000087245 */ /* 0x000fe20000201000 */
[----:B------:R-:W-:Y:S03]  /*0610*/  BSSY.RECONVERGENT B1, `(.L_x_9) ;  /* 0x000000d000017945 */ /* 0x000fe60003800200 */
[----:B------:R-:W0:Y:S08]  /*0620*/  MUFU.RCP R3, R8 ;  /* 0x0000000800037308 */ /* 0x000e300000001000 */
[----:B------:R-:W1:Y:S01]  /*0630*/  FCHK P0, R23, R8 ;  /* 0x0000000817007302 */ /* 0x000e620000000000 */
[----:B0-----:R-:W-:-:S04]  /*0640*/  FFMA R0, -R8, R3, 1 ;  /* 0x3f80000008007423 */ /* 0x001fc80000000103 */
[----:B------:R-:W-:-:S04]  /*0650*/  FFMA R0, R3, R0, R3 ;  /* 0x0000000003007223 */ /* 0x000fc80000000003 */
[----:B------:R-:W-:-:S04]  /*0660*/  FFMA R3, R0, R23, RZ ;  /* 0x0000001700037223 */ /* 0x000fc800000000ff */
[----:B------:R-:W-:-:S04]  /*0670*/  FFMA R6, -R8, R3, R23 ;  /* 0x0000000308067223 */ /* 0x000fc80000000117 */
[----:B------:R-:W-:Y:S01]  /*0680*/  FFMA R3, R0, R6, R3 ;  /* 0x0000000600037223 */ /* 0x000fe20000000003 */
[----:B-1----:R-:W-:Y:S06]  /*0690*/  @!P0 BRA `(.L_x_10) ;  /* 0x0000000000108947 */ /* 0x002fec0003800000 */
[----:B------:R-:W-:Y:S01]  /*06a0*/  IMAD.MOV.U32 R3, RZ, RZ, R23 ;  /* 0x000000ffff037224 */ /* 0x000fe200078e0017 */
[----:B------:R-:W-:-:S07]  /*06b0*/  MOV R6, 0x6d0 ;  /* 0x000006d000067802 */ /* 0x000fce0000000f00 */
[----:B------:R-:W-:Y:S05]  /*06c0*/  CALL.REL.NOINC `($__internal_0_$__cuda_sm3x_div_rn_noftz_f32_slowpath) ;  /* 0x0000000000247944 */ /* 0x000fea0003c00000 */
[----:B------:R-:W-:-:S07]  /*06d0*/  MOV R3, R0 ;  /* 0x0000000000037202 */ /* 0x000fce0000000f00 */
.L_x_10:
[----:B------:R-:W-:Y:S05]  /*06e0*/  BSYNC.RECONVERGENT B1 ;  /* 0x0000000000017941 */ /* 0x000fea0003800200 */
.L_x_9:
[----:B------:R-:W-:Y:S05]  /*06f0*/  BSYNC.RECONVERGENT B0 ;  /* 0x0000000000007941 */ /* 0x000fea0003800200 */
.L_x_8:
[----:B------:R-:W2:Y:S01]  /*0700*/  LDG.E R0, desc[UR6][R4.64] ;  /* 0x0000000604007981 */ /* 0x000ea2000c1e1900 */
[----:B------:R-:W-:-:S05]  /*0710*/  IMAD.MOV.U32 R7, RZ, RZ, 0x4048f5c3 ;  /* 0x4048f5c3ff077424 */ /* 0x000fca00078e00ff */
[----:B------:R-:W-:Y:S01]  /*0720*/  STS [R2], R7 ;  /* 0x0000000702007388 */ /* 0x000fe20000000800 */
[----:B--2---:R-:W-:-:S13]  /*0730*/  FSETP.GT.AND P0, PT, R0, R3, PT ;  /* 0x000000030000720b */ /* 0x004fda0003f04000 */
[----:B------:R-:W-:Y:S01]  /*0740*/  @P0 STG.E desc[UR6][R4.64], R3 ;  /* 0x0000000304000986 */ /* 0x000fe2000c101906 */
[----:B------:R-:W-:Y:S05]  /*0750*/  EXIT ;  /* 0x000000000000794d */ /* 0x000fea0003800000 */
        .weak           $__internal_0_$__cuda_sm3x_div_rn_noftz_f32_slowpath
        .type           $__internal_0_$__cuda_sm3x_div_rn_noftz_f32_slowpath,@function
        .size           $__internal_0_$__cuda_sm3x_div_rn_noftz_f32_slowpath,(.L_x_23 - $__internal_0_$__cuda_sm3x_div_rn_noftz_f32_slowpath)
$__internal_0_$__cuda_sm3x_div_rn_noftz_f32_slowpath:
[----:B------:R-:W-:Y:S01]  /*0760*/  SHF.R.U32.HI R7, RZ, 0x17, R8 ;  /* 0x00000017ff077819 */ /* 0x000fe20000011608 */
[----:B------:R-:W-:Y:S01]  /*0770*/  BSSY.RECONVERGENT B2, `(.L_x_11) ;  /* 0x0000063000027945 */ /* 0x000fe20003800200 */
[----:B------:R-:W-:Y:S02]  /*0780*/  SHF.R.U32.HI R0, RZ, 0x17, R3 ;  /* 0x00000017ff007819 */ /* 0x000fe40000011603 */
[----:B------:R-:W-:Y:S02]  /*0790*/  LOP3.LUT R7, R7, 0xff, RZ, 0xc0, !PT ;  /* 0x000000ff07077812 */ /* 0x000fe400078ec0ff */
[----:B------:R-:W-:-:S03]  /*07a0*/  LOP3.LUT R12, R0, 0xff, RZ, 0xc0, !PT ;  /* 0x000000ff000c7812 */ /* 0x000fc600078ec0ff */
[----:B------:R-:W-:Y:S02]  /*07b0*/  VIADD R10, R7, 0xffffffff ;  /* 0xffffffff070a7836 */ /* 0x000fe40000000000 */
[----:B------:R-:W-:-:S03]  /*07c0*/  VIADD R11, R12, 0xffffffff ;  /* 0xffffffff0c0b7836 */ /* 0x000fc60000000000 */
[----:B------:R-:W-:-:S04]  /*07d0*/  ISETP.GT.U32.AND P0, PT, R10, 0xfd, PT ;  /* 0x000000fd0a00780c */ /* 0x000fc80003f04070 */
[----:B------:R-:W-:-:S13]  /*07e0*/  ISETP.GT.U32.OR P0, PT, R11, 0xfd, P0 ;  /* 0x000000fd0b00780c */ /* 0x000fda0000704470 */
[----:B------:R-:W-:Y:S01]  /*07f0*/  @!P0 MOV R9, RZ ;  /* 0x000000ff00098202 */ /* 0x000fe20000000f00 */
[----:B------:R-:W-:Y:S06]  /*0800*/  @!P0 BRA `(.L_x_12) ;  /* 0x0000000000608947 */ /* 0x000fec0003800000 */
[----:B------:R-:W-:Y:S01]  /*0810*/  FSETP.GTU.FTZ.AND P0, PT, |R3|, +INF , PT ;  /* 0x7f8000000300780b */ /* 0x000fe20003f1c200 */
[----:B------:R-:W-:Y:S01]  /*0820*/  IMAD.MOV.U32 R0, RZ, RZ, R8 ;  /* 0x000000ffff007224 */ /* 0x000fe200078e0008 */
[----:B------:R-:W-:-:S04]  /*0830*/  FSETP.GTU.FTZ.AND P1, PT, |R8|, +INF , PT ;  /* 0x7f8000000800780b */ /* 0x000fc80003f3c200 */
[----:B------:R-:W-:-:S13]  /*0840*/  PLOP3.LUT P0, PT, P0, P1, PT, 0xf8, 0x8f ;  /* 0x00000000008f781c */ /* 0x000fda0000703f70 */
[----:B------:R-:W-:Y:S05]  /*0850*/  @P0 BRA `(.L_x_13) ;  /* 0x00000004004c0947 */ /* 0x000fea0003800000 */
[----:B------:R-:W-:-:S13]  /*0860*/  LOP3.LUT P0, RZ, R8, 0x7fffffff, R3, 0xc8, !PT ;  /* 0x7fffffff08ff7812 */ /* 0x000fda000780c803 */
[----:B------:R-:W-:Y:S05]  /*0870*/  @!P0 BRA `(.L_x_14) ;  /* 0x00000004003c8947 */ /* 0x000fea0003800000 */
[C---:B------:R-:W-:Y:S02]  /*0880*/  FSETP.NEU.FTZ.AND P2, PT, |R3|.reuse, +INF , PT ;  /* 0x7f8000000300780b */ /* 0x040fe40003f5d200 */
[----:B------:R-:W-:Y:S02]  /*0890*/  FSETP.NEU.FTZ.AND P1, PT, |R0|, +INF , PT ;  /* 0x7f8000000000780b */ /* 0x000fe40003f3d200 */
[----:B------:R-:W-:-:S11]  /*08a0*/  FSETP.NEU.FTZ.AND P0, PT, |R3|, +INF , PT ;  /* 0x7f8000000300780b */ /* 0x000fd60003f1d200 */
[----:B------:R-:W-:Y:S05]  /*08b0*/  @!P1 BRA !P2, `(.L_x_14) ;  /* 0x00000004002c9947 */ /* 0x000fea0005000000 */
[----:B------:R-:W-:-:S04]  /*08c0*/  LOP3.LUT P2, RZ, R3, 0x7fffffff, RZ, 0xc0, !PT ;  /* 0x7fffffff03ff7812 */ /* 0x000fc8000784c0ff */
[----:B------:R-:W-:-:S13]  /*08d0*/  PLOP3.LUT P1, PT, P1, P2, PT, 0x2f, 0xf2 ;  /* 0x0000000000f2781c */ /* 0x000fda0000f24577 */
[----:B------:R-:W-:Y:S05]  /*08e0*/  @P1 BRA `(.L_x_15) ;  /* 0x0000000400181947 */ /* 0x000fea0003800000 */
[----:B------:R-:W-:-:S04]  /*08f0*/  LOP3.LUT P1, RZ, R8, 0x7fffffff, RZ, 0xc0, !PT ;  /* 0x7fffffff08ff7812 */ /* 0x000fc8000782c0ff */
[----:B------:R-:W-:-:S13]  /*0900*/  PLOP3.LUT P0, PT, P0, P1, PT, 0x2f, 0xf2 ;  /* 0x0000000000f2781c */ /* 0x000fda0000702577 */
[----:B------:R-:W-:Y:S05]  /*0910*/  @P0 BRA `(.L_x_16) ;  /* 0x0000000400000947 */ /* 0x000fea0003800000 */
[----:B------:R-:W-:Y:S02]  /*0920*/  ISETP.GE.AND P0, PT, R11, RZ, PT ;  /* 0x000000ff0b00720c */ /* 0x000fe40003f06270 */
[----:B------:R-:W-:-:S11]  /*0930*/  ISETP.GE.AND P1, PT, R10, RZ, PT ;  /* 0x000000ff0a00720c */ /* 0x000fd60003f26270 */
[----:B------:R-:W-:Y:S02]  /*0940*/  @P0 IMAD.MOV.U32 R9, RZ, RZ, RZ ;  /* 0x000000ffff090224 */ /* 0x000fe400078e00ff */
[----:B------:R-:W-:Y:S01]  /*0950*/  @!P0 FFMA R3, R3, 1.84467440737095516160e+19, RZ ;  /* 0x5f80000003038823 */ /* 0x000fe200000000ff */
[----:B------:R-:W-:Y:S02]  /*0960*/  @!P0 IMAD.MOV.U32 R9, RZ, RZ, -0x40 ;  /* 0xffffffc0ff098424 */ /* 0x000fe400078e00ff */
[----:B------:R-:W-:-:S03]  /*0970*/  @!P1 FFMA R8, R0, 1.84467440737095516160e+19, RZ ;  /* 0x5f80000000089823 */ /* 0x000fc600000000ff */
[----:B------:R-:W-:-:S07]  /*0980*/  @!P1 IADD3 R9, PT, PT, R9, 0x40, RZ ;  /* 0x0000004009099810 */ /* 0x000fce0007ffe0ff */
.L_x_12:
[----:B------:R-:W-:Y:S01]  /*0990*/  LEA R11, R7, 0xc0800000, 0x17 ;  /* 0xc0800000070b7811 */ /* 0x000fe200078eb8ff */
[----:B------:R-:W-:Y:S04]  /*09a0*/  BSSY.RECONVERGENT B3, `(.L_x_17) ;  /* 0x0000036000037945 */ /* 0x000fe80003800200 */
[----:B------:R-:W-:Y:S02]  /*09b0*/  IMAD.IADD R11, R8, 0x1, -R11 ;  /* 0x00000001080b7824 */ /* 0x000fe400078e0a0b */
[----:B------:R-:W-:Y:S02]  /*09c0*/  VIADD R8, R12, 0xffffff81 ;  /* 0xffffff810c087836 */ /* 0x000fe40000000000 */
[----:B------:R-:W0:Y:S01]  /*09d0*/  MUFU.RCP R10, R11 ;  /* 0x0000000b000a7308 */ /* 0x000e220000001000 */
[----:B------:R-:W-:Y:S01]  /*09e0*/  FADD.FTZ R13, -R11, -RZ ;  /* 0x800000ff0b0d7221 */ /* 0x000fe20000010100 */
[C---:B------:R-:W-:Y:S01]  /*09f0*/  IMAD R0, R8.reuse, -0x800000, R3 ;  /* 0xff80000008007824 */ /* 0x040fe200078e0203 */
[----:B------:R-:W-:-:S04]  /*0a00*/  IADD3 R8, PT, PT, R8, 0x7f, -R7 ;  /* 0x0000007f08087810 */ /* 0x000fc80007ffe807 */
[----:B------:R-:W-:Y:S01]  /*0a10*/  IADD3 R8, PT, PT, R8, R9, RZ ;  /* 0x0000000908087210 */ /* 0x000fe20007ffe0ff */
[----:B0-----:R-:W-:-:S04]  /*0a20*/  FFMA R15, R10, R13, 1 ;  /* 0x3f8000000a0f7423 */ /* 0x001fc8000000000d */
[----:B------:R-:W-:-:S04]  /*0a30*/  FFMA R12, R10, R15, R10 ;  /* 0x0000000f0a0c7223 */ /* 0x000fc8000000000a */
[----:B------:R-:W-:-:S04]  /*0a40*/  FFMA R3, R0, R12, RZ ;  /* 0x0000000c00037223 */ /* 0x000fc800000000ff */
[----:B------:R-:W-:-:S04]  /*0a50*/  FFMA R10, R13, R3, R0 ;  /* 0x000000030d0a7223 */ /* 0x000fc80000000000 */
[----:B------:R-:W-:-:S04]  /*0a60*/  FFMA R15, R12, R10, R3 ;  /* 0x0000000a0c0f7223 */ /* 0x000fc80000000003 */
[----:B------:R-:W-:-:S04]  /*0a70*/  FFMA R10, R13, R15, R0 ;  /* 0x0000000f0d0a7223 */ /* 0x000fc80000000000 */
[----:B------:R-:W-:-:S05]  /*0a80*/  FFMA R0, R12, R10, R15 ;  /* 0x0000000a0c007223 */ /* 0x000fca000000000f */
[----:B------:R-:W-:-:S04]  /*0a90*/  SHF.R.U32.HI R3, RZ, 0x17, R0 ;  /* 0x00000017ff037819 */ /* 0x000fc80000011600 */
[----:B------:R-:W-:-:S05]  /*0aa0*/  LOP3.LUT R3, R3, 0xff, RZ, 0xc0, !PT ;  /* 0x000000ff03037812 */ /* 0x000fca00078ec0ff */
[----:B------:R-:W-:-:S04]  /*0ab0*/  IMAD.IADD R9, R3, 0x1, R8 ;  /* 0x0000000103097824 */ /* 0x000fc800078e0208 */
[----:B------:R-:W-:-:S05]  /*0ac0*/  VIADD R3, R9, 0xffffffff ;  /* 0xffffffff09037836 */ /* 0x000fca0000000000 */
[----:B------:R-:W-:-:S13]  /*0ad0*/  ISETP.GE.U32.AND P0, PT, R3, 0xfe, PT ;  /* 0x000000fe0300780c */ /* 0x000fda0003f06070 */
[----:B------:R-:W-:Y:S05]  /*0ae0*/  @!P0 BRA `(.L_x_18) ;  /* 0x0000000000808947 */ /* 0x000fea0003800000 */
[----:B------:R-:W-:-:S13]  /*0af0*/  ISETP.GT.AND P0, PT, R9, 0xfe, PT ;  /* 0x000000fe0900780c */ /* 0x000fda0003f04270 */
[----:B------:R-:W-:Y:S05]  /*0b00*/  @P0 BRA `(.L_x_19) ;  /* 0x00000000006c0947 */ /* 0x000fea0003800000 */
[----:B------:R-:W-:-:S13]  /*0b10*/  ISETP.GE.AND P0, PT, R9, 0x1, PT ;  /* 0x000000010900780c */ /* 0x000fda0003f06270 */
[----:B------:R-:W-:Y:S05]  /*0b20*/  @P0 BRA `(.L_x_20) ;  /* 0x0000000000740947 */ /* 0x000fea0003800000 */
[----:B------:R-:W-:Y:S02]  /*0b30*/  ISETP.GE.AND P0, PT, R9, -0x18, PT ;  /* 0xffffffe80900780c */ /* 0x000fe40003f06270 */
[----:B------:R-:W-:-:S11]  /*0b40*/  LOP3.LUT R0, R0, 0x80000000, RZ, 0xc0, !PT ;  /* 0x8000000000007812 */ /* 0x000fd600078ec0ff */
[----:B------:R-:W-:Y:S05]  /*0b50*/  @!P0 BRA `(.L_x_20) ;  /* 0x0000000000688947 */ /* 0x000fea0003800000 */
[CCC-:B------:R-:W-:Y:S01]  /*0b60*/  FFMA.RZ R3, R12.reuse, R10.reuse, R15.reuse ;  /* 0x0000000a0c037223 */ /* 0x1c0fe2000000c00f */
[CCC-:B------:R-:W-:Y:S01]  /*0b70*/  FFMA.RM R8, R12.reuse, R10.reuse, R15.reuse ;  /* 0x0000000a0c087223 */ /* 0x1c0fe2000000400f */
[C---:B------:R-:W-:Y:S02]  /*0b80*/  ISETP.NE.AND P2, PT, R9.reuse, RZ, PT ;  /* 0x000000ff0900720c */ /* 0x040fe40003f45270 */
[----:B------:R-:W-:Y:S02]  /*0b90*/  ISETP.NE.AND P1, PT, R9, RZ, PT ;  /* 0x000000ff0900720c */ /* 0x000fe40003f25270 */
[----:B------:R-:W-:Y:S01]  /*0ba0*/  LOP3.LUT R7, R3, 0x7fffff, RZ, 0xc0, !PT ;  /* 0x007fffff03077812 */ /* 0x000fe200078ec0ff */
[----:B------:R-:W-:Y:S01]  /*0bb0*/  FFMA.RP R3, R12, R10, R15 ;  /* 0x0000000a0c037223 */ /* 0x000fe2000000800f */
[----:B------:R-:W-:Y:S01]  /*0bc0*/  IADD3 R10, PT, PT, R9, 0x20, RZ ;  /* 0x00000020090a7810 */ /* 0x000fe20007ffe0ff */
[----:B------:R-:W-:Y:S01]  /*0bd0*/  IMAD.MOV R9, RZ, RZ, -R9 ;  /* 0x000000ffff097224 */ /* 0x000fe200078e0a09 */
[----:B------:R-:W-:-:S02]  /*0be0*/  LOP3.LUT R7, R7, 0x800000, RZ, 0xfc, !PT ;  /* 0x0080000007077812 */ /* 0x000fc400078efcff */
[----:B------:R-:W-:Y:S02]  /*0bf0*/  FSETP.NEU.FTZ.AND P0, PT, R3, R8, PT ;  /* 0x000000080300720b */ /* 0x000fe40003f1d000 */
[----:B------:R-:W-:Y:S02]  /*0c00*/  SHF.L.U32 R10, R7, R10, RZ ;  /* 0x0000000a070a7219 */ /* 0x000fe400000006ff */
[----:B------:R-:W-:Y:S02]  /*0c10*/  SEL R8, R9, RZ, P2 ;  /* 0x000000ff09087207 */ /* 0x000fe40001000000 */
[----:B------:R-:W-:Y:S02]  /*0c20*/  ISETP.NE.AND P1, PT, R10, RZ, P1 ;  /* 0x000000ff0a00720c */ /* 0x000fe40000f25270 */
[----:B------:R-:W-:Y:S02]  /*0c30*/  SHF.R.U32.HI R8, RZ, R8, R7 ;  /* 0x00000008ff087219 */ /* 0x000fe40000011607 */
[----:B------:R-:W-:-:S02]  /*0c40*/  PLOP3.LUT P0, PT, P0, P1, PT, 0xf8, 0x8f ;  /* 0x00000000008f781c */ /* 0x000fc40000703f70 */
[----:B------:R-:W-:Y:S02]  /*0c50*/  SHF.R.U32.HI R10, RZ, 0x1, R8 ;  /* 0x00000001ff0a7819 */ /* 0x000fe40000011608 */
[----:B------:R-:W-:-:S04]  /*0c60*/  SEL R3, RZ, 0x1, !P0 ;  /* 0x00000001ff037807 */ /* 0x000fc80004000000 */
[----:B------:R-:W-:-:S04]  /*0c70*/  LOP3.LUT R3, R3, 0x1, R10, 0xf8, !PT ;  /* 0x0000000103037812 */ /* 0x000fc800078ef80a */
[----:B------:R-:W-:-:S05]  /*0c80*/  LOP3.LUT R3, R3, R8, RZ, 0xc0, !PT ;  /* 0x0000000803037212 */ /* 0x000fca00078ec0ff */
[----:B------:R-:W-:-:S05]  /*0c90*/  IMAD.IADD R3, R10, 0x1, R3 ;  /* 0x000000010a037824 */ /* 0x000fca00078e0203 */
[----:B------:R-:W-:Y:S01]  /*0ca0*/  LOP3.LUT R0, R3, R0, RZ, 0xfc, !PT ;  /* 0x0000000003007212 */ /* 0x000fe200078efcff */
[----:B------:R-:W-:Y:S06]  /*0cb0*/  BRA `(.L_x_20) ;  /* 0x0000000000107947 */ /* 0x000fec0003800000 */
.L_x_19:
[----:B------:R-:W-:-:S04]  /*0cc0*/  LOP3.LUT R0, R0, 0x80000000, RZ, 0xc0, !PT ;  /* 0x8000000000007812 */ /* 0x000fc800078ec0ff */
[----:B------:R-:W-:Y:S01]  /*0cd0*/  LOP3.LUT R0, R0, 0x7f800000, RZ, 0xfc, !PT ;  /* 0x7f80000000007812 */ /* 0x000fe200078efcff */
[----:B------:R-:W-:Y:S06]  /*0ce0*/  BRA `(.L_x_20) ;  /* 0x0000000000047947 */ /* 0x000fec0003800000 */
.L_x_18:
[----:B------:R-:W-:-:S07]  /*0cf0*/  LEA R0, R8, R0, 0x17 ;  /* 0x0000000008007211 */ /* 0x000fce00078eb8ff */
.L_x_20:
[----:B------:R-:W-:Y:S05]  /*0d00*/  BSYNC.RECONVERGENT B3 ;  /* 0x0000000000037941 */ /* 0x000fea0003800200 */
.L_x_17:
[----:B------:R-:W-:Y:S05]  /*0d10*/  BRA `(.L_x_21) ;  /* 0x0000000000207947 */ /* 0x000fea0003800000 */
.L_x_16:
[----:B------:R-:W-:-:S04]  /*0d20*/  LOP3.LUT R0, R8, 0x80000000, R3, 0x48, !PT ;  /* 0x8000000008007812 */ /* 0x000fc800078e4803 */
[----:B------:R-:W-:Y:S01]  /*0d30*/  LOP3.LUT R0, R0, 0x7f800000, RZ, 0xfc, !PT ;  /* 0x7f80000000007812 */ /* 0x000fe200078efcff */
[----:B------:R-:W-:Y:S06]  /*0d40*/  BRA `(.L_x_21) ;  /* 0x0000000000147947 */ /* 0x000fec0003800000 */
.L_x_15:
[----:B------:R-:W-:Y:S01]  /*0d50*/  LOP3.LUT R0, R8, 0x80000000, R3, 0x48, !PT ;  /* 0x8000000008007812 */ /* 0x000fe200078e4803 */
[----:B------:R-:W-:Y:S06]  /*0d60*/  BRA `(.L_x_21) ;  /* 0x00000000000c7947 */ /* 0x000fec0003800000 */
.L_x_14:
[----:B------:R-:W0:Y:S01]  /*0d70*/  MUFU.RSQ R0, -QNAN ;  /* 0xffc0000000007908 */ /* 0x000e220000001400 */
[----:B------:R-:W-:Y:S05]  /*0d80*/  BRA `(.L_x_21) ;  /* 0x0000000000047947 */ /* 0x000fea0003800000 */
.L_x_13:
[----:B------:R-:W-:-:S07]  /*0d90*/  FADD.FTZ R0, R3, R0 ;  /* 0x0000000003007221 */ /* 0x000fce0000010000 */
.L_x_21:
[----:B------:R-:W-:Y:S05]  /*0da0*/  BSYNC.RECONVERGENT B2 ;  /* 0x0000000000027941 */ /* 0x000fea0003800200 */
.L_x_11:
[----:B------:R-:W-:-:S04]  /*0db0*/  IMAD.MOV.U32 R7, RZ, RZ, 0x0 ;  /* 0x00000000ff077424 */ /* 0x000fc800078e00ff */
[----:B0-----:R-:W-:Y:S05]  /*0dc0*/  RET.REL.NODEC R6 `(_Z17use_shared_memoryPf) ;  /* 0xfffffff0068c7950 */ /* 0x001fea0003c3ffff */
.L_x_22:
[----:B------:R-:W-:-:S00]  /*0dd0*/  BRA `(.L_x_22) ;  /* 0xfffffffc00fc7947 */ /* 0x000fc0000383ffff */
[----:B------:R-:W-:-:S00]  /*0de0*/  NOP ;  /* 0x0000000000007918 */ /* 0x000fc00000000000 */
        /* <DEDUP_REMOVED lines=9> */
.L_x_23:


//--------------------- .nv.shared._Z17use_shared_memoryPf --------------------------
	.section	.nv.shared._Z17use_shared_memoryPf,"aw",@nobits
	.sectionflags	@""
	.align	4
.nv.shared._Z17use_shared_memoryPf:
	.zero		1536


//--------------------- .nv.shared.reserved.0     --------------------------
	.section	.nv.shared.reserved.0,"aw",@nobits
	.weak		__nv_reservedSMEM_offset_0_alias
	.size		__nv_reservedSMEM_offset_0_alias, 0, 64
	.other		__nv_reservedSMEM_offset_0_alias,@"STO_CUDA_RESERVED_SHARED STV_DEFAULT"
__nv_reservedSMEM_offset_0_alias:
	.zero		0
	.zero		64


//--------------------- .nv.constant0._Z17use_shared_memoryPf --------------------------
	.section	.nv.constant0._Z17use_shared_memoryPf,"a",@progbits
	.sectionflags	@""
	.align	4
.nv.constant0._Z17use_shared_memoryPf:
	.zero		904


//--------------------- SYMBOLS --------------------------

	.type		.nv.reservedSmem.offset0,@object
	.size		.nv.reservedSmem.offset0,0x4
	.type		.nv.reservedSmem.cap,@object
	.size		.nv.reservedSmem.cap,0x4
